//
// Generated by NVIDIA NVVM Compiler
//
// Compiler Build ID: CL-36424714
// Cuda compilation tools, release 13.0, V13.0.88
// Based on NVVM 20.0.0
//

.version 9.0
.target sm_100
.address_size 64

	// .globl	_Z11CalculatePIPs

.visible .entry _Z11CalculatePIPs(
	.param .u64 .ptr .align 1 _Z11CalculatePIPs_param_0
)
{
	.reg .pred 	%p<2>;
	.reg .b16 	%rs<2>;
	.reg .b32 	%r<4>;
	.reg .b64 	%rd<5>;
	.reg .b64 	%fd<7>;

	ld.param.u64 	%rd1, [_Z11CalculatePIPs_param_0];
	cvta.to.global.u64 	%rd2, %rd1;
	mov.u32 	%r1, %ctaid.x;
	cvt.rn.f64.u32 	%fd1, %r1;
	div.rn.f64 	%fd2, %fd1, 0d408F400000000000;
	mov.u32 	%r2, %tid.x;
	cvt.rn.f64.u32 	%fd3, %r2;
	div.rn.f64 	%fd4, %fd3, 0d408F400000000000;
	mul.f64 	%fd5, %fd4, %fd4;
	fma.rn.f64 	%fd6, %fd2, %fd2, %fd5;
	setp.le.f64 	%p1, %fd6, 0d3FF0000000000000;
	selp.u16 	%rs1, 1, 0, %p1;
	mad.lo.s32 	%r3, %r1, 1000, %r2;
	mul.wide.u32 	%rd3, %r3, 2;
	add.s64 	%rd4, %rd2, %rd3;
	st.global.u16 	[%rd4], %rs1;
	ret;

}


// ===== COMPILED SASS (sm_100) =====

	.target	sm_100

	.elftype	@"ET_EXEC"


//--------------------- .note.nv.tkinfo           --------------------------
	.section	.note.nv.tkinfo,"",@"SHT_NOTE"
	.sectionflags	@"SHF_NOTE_NV_TKINFO"
	.tkinfo
        /*0018*/ 	.word	0x00000002
        /*0030*/ 	.string	""
        /*0030*/ 	.string	"ptxas"
        /*0030*/ 	.string	"Cuda compilation tools, release 13.0, V13.0.88"
        /*0030*/ 	.string	"Build cuda_13.0.r13.0/compiler.36424714_0"
        /*0030*/ 	.string	"-arch sm_100 -m 64 "



//--------------------- .note.nv.cuinfo           --------------------------
	.section	.note.nv.cuinfo,"",@"SHT_NOTE"
	.sectionflags	@"SHF_NOTE_NV_CUINFO"
        /*0018*/ 	.short	0x0002
        /*001a*/ 	.short	0x0064
        /*001c*/ 	.short	0x0082
	.zero		2


//--------------------- .nv.info                  --------------------------
	.section	.nv.info,"",@"SHT_CUDA_INFO"
	.align	4


	//----- nvinfo : EIATTR_REGCOUNT
	.align		4
        /*0000*/ 	.byte	0x04, 0x2f
        /*0002*/ 	.short	(.L_1 - .L_0)
	.align		4
.L_0:
        /*0004*/ 	.word	index@(_Z11CalculatePIPs)
        /*0008*/ 	.word	0x0000001b


	//----- nvinfo : EIATTR_FRAME_SIZE
	.align		4
.L_1:
        /*000c*/ 	.byte	0x04, 0x11
        /*000e*/ 	.short	(.L_3 - .L_2)
	.align		4
.L_2:
        /*0010*/ 	.word	index@($__internal_0_$__cuda_sm20_div_rn_f64_full)
        /*0014*/ 	.word	0x00000000


	//----- nvinfo : EIATTR_FRAME_SIZE
	.align		4
.L_3:
        /*0018*/ 	.byte	0x04, 0x11
        /*001a*/ 	.short	(.L_5 - .L_4)
	.align		4
.L_4:
        /*001c*/ 	.word	index@(_Z11CalculatePIPs)
        /*0020*/ 	.word	0x00000000


	//----- nvinfo : EIATTR_MIN_STACK_SIZE
	.align		4
.L_5:
        /*0024*/ 	.byte	0x04, 0x12
        /*0026*/ 	.short	(.L_7 - .L_6)
	.align		4
.L_6:
        /*0028*/ 	.word	index@(_Z11CalculatePIPs)
        /*002c*/ 	.word	0x00000000
.L_7:


//--------------------- .nv.compat                --------------------------
	.section	.nv.compat,"",@"SHT_CUDA_COMPAT_INFO"
	.align	4
        /*0000*/ 	.byte	0x02, 0x09, 0x00, 0x00, 0x02, 0x02, 0x01, 0x00, 0x02, 0x05, 0x05, 0x00, 0x03, 0x07, 0x01, 0x01
        /*0010*/ 	.byte	0x02, 0x03, 0x00, 0x00, 0x02, 0x06, 0x01, 0x00, 0x04, 0x0b, 0x08, 0x00, 0x01, 0x00, 0x00, 0x00
        /*0020*/ 	.byte	0x00, 0x00, 0x00, 0x00


//--------------------- .nv.info._Z11CalculatePIPs --------------------------
	.section	.nv.info._Z11CalculatePIPs,"",@"SHT_CUDA_INFO"
	.sectionflags	@""
	.align	4


	//----- nvinfo : EIATTR_CUDA_API_VERSION
	.align		4
        /*0000*/ 	.byte	0x04, 0x37
        /*0002*/ 	.short	(.L_9 - .L_8)
.L_8:
        /*0004*/ 	.word	0x00000082


	//----- nvinfo : EIATTR_KPARAM_INFO
	.align		4
.L_9:
        /*0008*/ 	.byte	0x04, 0x17
        /*000a*/ 	.short	(.L_11 - .L_10)
.L_10:
        /*000c*/ 	.word	0x00000000
        /*0010*/ 	.short	0x0000
        /*0012*/ 	.short	0x0000
        /*0014*/ 	.byte	0x00, 0xf5, 0x21, 0x00


	//----- nvinfo : EIATTR_SPARSE_MMA_MASK
	.align		4
.L_11:
        /*0018*/ 	.byte	0x03, 0x50
        /*001a*/ 	.short	0x0000


	//----- nvinfo : EIATTR_MAXREG_COUNT
	.align		4
        /*001c*/ 	.byte	0x03, 0x1b
        /*001e*/ 	.short	0x00ff


	//----- nvinfo : EIATTR_MERCURY_ISA_VERSION
	.align		4
        /*0020*/ 	.byte	0x03, 0x5f
        /*0022*/ 	.short	0x0101


	//----- nvinfo : EIATTR_VRC_CTA_INIT_COUNT
	.align		4
        /*0024*/ 	.byte	0x02, 0x4a
	.zero		1
	.zero		1


	//----- nvinfo : EIATTR_EXIT_INSTR_OFFSETS
	.align		4
        /*0028*/ 	.byte	0x04, 0x1c
        /*002a*/ 	.short	(.L_13 - .L_12)


	//   ....[0]....
.L_12:
        /*002c*/ 	.word	0x000003c0


	//----- nvinfo : EIATTR_CRS_STACK_SIZE
	.align		4
.L_13:
        /*0030*/ 	.byte	0x04, 0x1e
        /*0032*/ 	.short	(.L_15 - .L_14)
.L_14:
        /*0034*/ 	.word	0x00000000


	//----- nvinfo : EIATTR_CBANK_PARAM_SIZE
	.align		4
.L_15:
        /*0038*/ 	.byte	0x03, 0x19
        /*003a*/ 	.short	0x0008


	//----- nvinfo : EIATTR_PARAM_CBANK
	.align		4
        /*003c*/ 	.byte	0x04, 0x0a
        /*003e*/ 	.short	(.L_17 - .L_16)
	.align		4
.L_16:
        /*0040*/ 	.word	index@(.nv.constant0._Z11CalculatePIPs)
        /*0044*/ 	.short	0x0380
        /*0046*/ 	.short	0x0008


	//----- nvinfo : EIATTR_SW_WAR
	.align		4
.L_17:
        /*0048*/ 	.byte	0x04, 0x36
        /*004a*/ 	.short	(.L_19 - .L_18)
.L_18:
        /*004c*/ 	.word	0x00000008
.L_19:


//--------------------- .nv.callgraph             --------------------------
	.section	.nv.callgraph,"",@"SHT_CUDA_CALLGRAPH"
	.align	4
	.sectionentsize	8
	.align		4
        /*0000*/ 	.word	0x00000000
	.align		4
        /*0004*/ 	.word	0xffffffff
	.align		4
        /*0008*/ 	.word	0x00000000
	.align		4
        /*000c*/ 	.word	0xfffffffe
	.align		4
        /*0010*/ 	.word	0x00000000
	.align		4
        /*0014*/ 	.word	0xfffffffd
	.align		4
        /*0018*/ 	.word	0x00000000
	.align		4
        /*001c*/ 	.word	0xfffffffc


//--------------------- .text._Z11CalculatePIPs   --------------------------
	.section	.text._Z11CalculatePIPs,"ax",@progbits
	.align	128
        .global         _Z11CalculatePIPs
        .type           _Z11CalculatePIPs,@function
        .size           _Z11CalculatePIPs,(.L_x_9 - _Z11CalculatePIPs)
        .other          _Z11CalculatePIPs,@"STO_CUDA_ENTRY STV_DEFAULT"
_Z11CalculatePIPs:
.text._Z11CalculatePIPs:
[----:B------:R-:W-:Y:S01]  /*0000*/  LDC R1, c[0x0][0x37c] ;  /* 0x0000df00ff017b82 */ /* 0x000fe20000000800 */
[----:B------:R-:W0:Y:S01]  /*0010*/  MUFU.RCP64H R3, 1000 ;  /* 0x408f400000037908 */ /* 0x000e220000001800 */
[----:B------:R-:W1:Y:S01]  /*0020*/  S2R R13, SR_CTAID.X ;  /* 0x00000000000d7919 */ /* 0x000e620000002500 */
[----:B------:R-:W-:Y:S01]  /*0030*/  IMAD.MOV.U32 R6, RZ, RZ, 0x0 ;  /* 0x00000000ff067424 */ /* 0x000fe200078e00ff */
[----:B------:R-:W-:Y:S01]  /*0040*/  UMOV UR4, URZ ;  /* 0x000000ff00047c82 */ /* 0x000fe20008000000 */
[----:B------:R-:W-:Y:S02]  /*0050*/  IMAD.MOV.U32 R7, RZ, RZ, 0x408f4000 ;  /* 0x408f4000ff077424 */ /* 0x000fe400078e00ff */
[----:B------:R-:W-:-:S06]  /*0060*/  IMAD.MOV.U32 R2, RZ, RZ, 0x1 ;  /* 0x00000001ff027424 */ /* 0x000fcc00078e00ff */
[----:B0-----:R-:W-:-:S08]  /*0070*/  DFMA R4, R2, -R6, 1 ;  /* 0x3ff000000204742b */ /* 0x001fd00000000806 */
[----:B------:R-:W-:-:S08]  /*0080*/  DFMA R4, R4, R4, R4 ;  /* 0x000000040404722b */ /* 0x000fd00000000004 */
[----:B------:R-:W-:Y:S02]  /*0090*/  DFMA R2, R2, R4, R2 ;  /* 0x000000040202722b */ /* 0x000fe40000000002 */
[----:B-1----:R-:W0:Y:S06]  /*00a0*/  I2F.F64.U32 R4, R13 ;  /* 0x0000000d00047312 */ /* 0x002e2c0000201800 */
[----:B------:R-:W-:-:S08]  /*00b0*/  DFMA R6, R2, -R6, 1 ;  /* 0x3ff000000206742b */ /* 0x000fd00000000806 */
[----:B------:R-:W-:Y:S01]  /*00c0*/  DFMA R2, R2, R6, R2 ;  /* 0x000000060202722b */ /* 0x000fe20000000002 */
[----:B0-----:R-:W-:-:S07]  /*00d0*/  FSETP.GEU.AND P1, PT, |R5|, 6.5827683646048100446e-37, PT ;  /* 0x036000000500780b */ /* 0x001fce0003f2e200 */
[----:B------:R-:W-:-:S08]  /*00e0*/  DMUL R6, R4, R2 ;  /* 0x0000000204067228 */ /* 0x000fd00000000000 */
[----:B------:R-:W-:-:S08]  /*00f0*/  DFMA R8, R6, -1000, R4 ;  /* 0xc08f40000608782b */ /* 0x000fd00000000004 */
[----:B------:R-:W-:Y:S01]  /*0100*/  DFMA R2, R2, R8, R6 ;  /* 0x000000080202722b */ /* 0x000fe20000000006 */
[----:B------:R-:W-:-:S09]  /*0110*/  IMAD.MOV.U32 R7, RZ, RZ, 0x408f4000 ;  /* 0x408f4000ff077424 */ /* 0x000fd200078e00ff */
[----:B------:R-:W-:-:S05]  /*0120*/  FFMA R0, RZ, 4.4765625, R3 ;  /* 0x408f4000ff007823 */ /* 0x000fca0000000003 */
[----:B------:R-:W-:-:S13]  /*0130*/  FSETP.GT.AND P0, PT, |R0|, 1.469367938527859385e-39, PT ;  /* 0x001000000000780b */ /* 0x000fda0003f04200 */
[----:B------:R-:W-:Y:S05]  /*0140*/  @P0 BRA P1, `(.L_x_0) ;  /* 0x0000000000180947 */ /* 0x000fea0000800000 */
[----:B------:R-:W-:Y:S01]  /*0150*/  IMAD.MOV.U32 R8, RZ, RZ, R4 ;  /* 0x000000ffff087224 */ /* 0x000fe200078e0004 */
[----:B------:R-:W-:Y:S01]  /*0160*/  MOV R12, 0x190 ;  /* 0x00000190000c7802 */ /* 0x000fe20000000f00 */
[----:B------:R-:W-:-:S07]  /*0170*/  IMAD.MOV.U32 R9, RZ, RZ, R5 ;  /* 0x000000ffff097224 */ /* 0x000fce00078e0005 */
[----:B------:R-:W-:Y:S05]  /*0180*/  CALL.REL.NOINC `($__internal_0_$__cuda_sm20_div_rn_f64_full) ;  /* 0x0000000000907944 */ /* 0x000fea0003c00000 */
[----:B------:R-:W-:Y:S02]  /*0190*/  IMAD.MOV.U32 R2, RZ, RZ, R16 ;  /* 0x000000ffff027224 */ /* 0x000fe400078e0010 */
[----:B------:R-:W-:-:S07]  /*01a0*/  IMAD.MOV.U32 R3, RZ, RZ, R17 ;  /* 0x000000ffff037224 */ /* 0x000fce00078e0011 */
.L_x_0:
[----:B------:R-:W0:Y:S01]  /*01b0*/  MUFU.RCP64H R5, 1000 ;  /* 0x408f400000057908 */ /* 0x000e220000001800 */
[----:B------:R-:W1:Y:S01]  /*01c0*/  S2R R0, SR_TID.X ;  /* 0x0000000000007919 */ /* 0x000e620000002100 */
[----:B------:R-:W-:Y:S01]  /*01d0*/  IMAD.MOV.U32 R8, RZ, RZ, 0x0 ;  /* 0x00000000ff087424 */ /* 0x000fe200078e00ff */
[----:B------:R-:W2:Y:S01]  /*01e0*/  LDCU.64 UR6, c[0x0][0x358] ;  /* 0x00006b00ff0677ac */ /* 0x000ea20008000a00 */
[----:B------:R-:W-:Y:S01]  /*01f0*/  IMAD.MOV.U32 R9, RZ, RZ, 0x408f4000 ;  /* 0x408f4000ff097424 */ /* 0x000fe200078e00ff */
[----:B------:R-:W-:Y:S01]  /*0200*/  BSSY.RECONVERGENT B0, `(.L_x_1) ;  /* 0x0000013000007945 */ /* 0x000fe20003800200 */
[----:B------:R-:W-:-:S06]  /*0210*/  IMAD.MOV.U32 R4, RZ, RZ, 0x1 ;  /* 0x00000001ff047424 */ /* 0x000fcc00078e00ff */
[----:B0-----:R-:W-:-:S08]  /*0220*/  DFMA R10, R4, -R8, 1 ;  /* 0x3ff00000040a742b */ /* 0x001fd00000000808 */
[----:B------:R-:W-:-:S08]  /*0230*/  DFMA R10, R10, R10, R10 ;  /* 0x0000000a0a0a722b */ /* 0x000fd0000000000a */
[----:B------:R-:W-:-:S08]  /*0240*/  DFMA R10, R4, R10, R4 ;  /* 0x0000000a040a722b */ /* 0x000fd00000000004 */
[C---:B------:R-:W-:Y:S01]  /*0250*/  DFMA R4, R10.reuse, -R8, 1 ;  /* 0x3ff000000a04742b */ /* 0x040fe20000000808 */
[----:B-1----:R-:W0:Y:S07]  /*0260*/  I2F.F64.U32 R8, R0 ;  /* 0x0000000000087312 */ /* 0x002e2e0000201800 */
[----:B------:R-:W-:-:S08]  /*0270*/  DFMA R14, R10, R4, R10 ;  /* 0x000000040a0e722b */ /* 0x000fd0000000000a */
[----:B0-----:R-:W-:Y:S01]  /*0280*/  DMUL R4, R14, R8 ;  /* 0x000000080e047228 */ /* 0x001fe20000000000 */
[----:B------:R-:W-:-:S07]  /*0290*/  FSETP.GEU.AND P1, PT, |R9|, 6.5827683646048100446e-37, PT ;  /* 0x036000000900780b */ /* 0x000fce0003f2e200 */
[----:B------:R-:W-:-:S08]  /*02a0*/  DFMA R10, R4, -1000, R8 ;  /* 0xc08f4000040a782b */ /* 0x000fd00000000008 */
[----:B------:R-:W-:-:S10]  /*02b0*/  DFMA R4, R14, R10, R4 ;  /* 0x0000000a0e04722b */ /* 0x000fd40000000004 */
[----:B------:R-:W-:-:S05]  /*02c0*/  FFMA R6, RZ, 4.4765625, R5 ;  /* 0x408f4000ff067823 */ /* 0x000fca0000000005 */
[----:B------:R-:W-:-:S13]  /*02d0*/  FSETP.GT.AND P0, PT, |R6|, 1.469367938527859385e-39, PT ;  /* 0x001000000600780b */ /* 0x000fda0003f04200 */
[----:B--2---:R-:W-:Y:S05]  /*02e0*/  @P0 BRA P1, `(.L_x_2) ;  /* 0x0000000000100947 */ /* 0x004fea0000800000 */
[----:B------:R-:W-:-:S07]  /*02f0*/  MOV R12, 0x310 ;  /* 0x00000310000c7802 */ /* 0x000fce0000000f00 */
[----:B------:R-:W-:Y:S05]  /*0300*/  CALL.REL.NOINC `($__internal_0_$__cuda_sm20_div_rn_f64_full) ;  /* 0x0000000000307944 */ /* 0x000fea0003c00000 */
[----:B------:R-:W-:Y:S02]  /*0310*/  IMAD.MOV.U32 R4, RZ, RZ, R16 ;  /* 0x000000ffff047224 */ /* 0x000fe400078e0010 */
[----:B------:R-:W-:-:S07]  /*0320*/  IMAD.MOV.U32 R5, RZ, RZ, R17 ;  /* 0x000000ffff057224 */ /* 0x000fce00078e0011 */
.L_x_2:
[----:B------:R-:W-:Y:S05]  /*0330*/  BSYNC.RECONVERGENT B0 ;  /* 0x0000000000007941 */ /* 0x000fea0003800200 */
.L_x_1:
[----:B------:R-:W0:Y:S01]  /*0340*/  LDC.64 R6, c[0x0][0x380] ;  /* 0x0000e000ff067b82 */ /* 0x000e220000000a00 */
[----:B------:R-:W-:-:S08]  /*0350*/  DMUL R4, R4, R4 ;  /* 0x0000000404047228 */ /* 0x000fd00000000000 */
[----:B------:R-:W-:Y:S01]  /*0360*/  DFMA R4, R2, R2, R4 ;  /* 0x000000020204722b */ /* 0x000fe20000000004 */
[----:B------:R-:W-:-:S07]  /*0370*/  IMAD R3, R13, 0x3e8, R0 ;  /* 0x000003e80d037824 */ /* 0x000fce00078e0200 */
[----:B------:R-:W-:-:S06]  /*0380*/  DSETP.GTU.AND P0, PT, R4, 1, PT ;  /* 0x3ff000000400742a */ /* 0x000fcc0003f0c000 */
[----:B------:R-:W-:Y:S01]  /*0390*/  SEL R5, RZ, 0x1, P0 ;  /* 0x00000001ff057807 */ /* 0x000fe20000000000 */
[----:B0-----:R-:W-:-:S05]  /*03a0*/  IMAD.WIDE.U32 R2, R3, 0x2, R6 ;  /* 0x0000000203027825 */ /* 0x001fca00078e0006 */
[----:B------:R-:W-:Y:S01]  /*03b0*/  STG.E.U16 desc[UR6][R2.64], R5 ;  /* 0x0000000502007986 */ /* 0x000fe2000c101506 */
[----:B------:R-:W-:Y:S05]  /*03c0*/  EXIT ;  /* 0x000000000000794d */ /* 0x000fea0003800000 */
        .weak           $__internal_0_$__cuda_sm20_div_rn_f64_full
        .type           $__internal_0_$__cuda_sm20_div_rn_f64_full,@function
        .size           $__internal_0_$__cuda_sm20_div_rn_f64_full,(.L_x_9 - $__internal_0_$__cuda_sm20_div_rn_f64_full)
$__internal_0_$__cuda_sm20_div_rn_f64_full:
[C---:B------:R-:W-:Y:S01]  /*03d0*/  FSETP.GEU.AND P0, PT, |R7|.reuse, 1.469367938527859385e-39, PT ;  /* 0x001000000700780b */ /* 0x040fe20003f0e200 */
[----:B------:R-:W-:Y:S01]  /*03e0*/  IMAD.U32 R6, RZ, RZ, UR4 ;  /* 0x00000004ff067e24 */ /* 0x000fe2000f8e00ff */
[----:B------:R-:W-:Y:S01]  /*03f0*/  LOP3.LUT R5, R7, 0x800fffff, RZ, 0xc0, !PT ;  /* 0x800fffff07057812 */ /* 0x000fe200078ec0ff */
[----:B------:R-:W-:Y:S01]  /*0400*/  IMAD.U32 R4, RZ, RZ, UR4 ;  /* 0x00000004ff047e24 */ /* 0x000fe2000f8e00ff */
[----:B------:R-:W-:Y:S01]  /*0410*/  FSETP.GEU.AND P2, PT, |R9|, 1.469367938527859385e-39, PT ;  /* 0x001000000900780b */ /* 0x000fe20003f4e200 */
[----:B------:R-:W-:Y:S01]  /*0420*/  IMAD.MOV.U32 R14, RZ, RZ, 0x1 ;  /* 0x00000001ff0e7424 */ /* 0x000fe200078e00ff */
[----:B------:R-:W-:Y:S01]  /*0430*/  LOP3.LUT R5, R5, 0x3ff00000, RZ, 0xfc, !PT ;  /* 0x3ff0000005057812 */ /* 0x000fe200078efcff */
[----:B------:R-:W-:Y:S01]  /*0440*/  IMAD.MOV.U32 R21, RZ, RZ, 0x1ca00000 ;  /* 0x1ca00000ff157424 */ /* 0x000fe200078e00ff */
[----:B------:R-:W-:Y:S01]  /*0450*/  LOP3.LUT R20, R9, 0x7ff00000, RZ, 0xc0, !PT ;  /* 0x7ff0000009147812 */ /* 0x000fe200078ec0ff */
[----:B------:R-:W-:Y:S01]  /*0460*/  BSSY.RECONVERGENT B1, `(.L_x_3) ;  /* 0x000004f000017945 */ /* 0x000fe20003800200 */
[----:B------:R-:W-:-:S03]  /*0470*/  LOP3.LUT R23, R7, 0x7ff00000, RZ, 0xc0, !PT ;  /* 0x7ff0000007177812 */ /* 0x000fc600078ec0ff */
[----:B------:R-:W-:Y:S01]  /*0480*/  @!P0 DMUL R4, R6, 8.98846567431157953865e+307 ;  /* 0x7fe0000006048828 */ /* 0x000fe20000000000 */
[C---:B------:R-:W-:Y:S01]  /*0490*/  ISETP.GE.U32.AND P1, PT, R20.reuse, R23, PT ;  /* 0x000000171400720c */ /* 0x040fe20003f26070 */
[----:B------:R-:W-:Y:S02]  /*04a0*/  IMAD.MOV.U32 R22, RZ, RZ, R20 ;  /* 0x000000ffff167224 */ /* 0x000fe400078e0014 */
[----:B------:R-:W-:Y:S02]  /*04b0*/  @!P2 LOP3.LUT R17, R7, 0x7ff00000, RZ, 0xc0, !PT ;  /* 0x7ff000000711a812 */ /* 0x000fe400078ec0ff */
[----:B------:R-:W0:Y:S02]  /*04c0*/  MUFU.RCP64H R15, R5 ;  /* 0x00000005000f7308 */ /* 0x000e240000001800 */
[----:B------:R-:W-:Y:S02]  /*04d0*/  @!P2 ISETP.GE.U32.AND P3, PT, R20, R17, PT ;  /* 0x000000111400a20c */ /* 0x000fe40003f66070 */
[----:B------:R-:W-:-:S02]  /*04e0*/  @!P0 LOP3.LUT R23, R5, 0x7ff00000, RZ, 0xc0, !PT ;  /* 0x7ff0000005178812 */ /* 0x000fc400078ec0ff */
[----:B------:R-:W-:-:S04]  /*04f0*/  @!P2 SEL R17, R21, 0x63400000, !P3 ;  /* 0x634000001511a807 */ /* 0x000fc80005800000 */
[----:B------:R-:W-:-:S04]  /*0500*/  @!P2 LOP3.LUT R18, R17, 0x80000000, R9, 0xf8, !PT ;  /* 0x800000001112a812 */ /* 0x000fc800078ef809 */
[----:B------:R-:W-:Y:S01]  /*0510*/  @!P2 LOP3.LUT R19, R18, 0x100000, RZ, 0xfc, !PT ;  /* 0x001000001213a812 */ /* 0x000fe200078efcff */
[----:B------:R-:W-:Y:S01]  /*0520*/  @!P2 IMAD.MOV.U32 R18, RZ, RZ, RZ ;  /* 0x000000ffff12a224 */ /* 0x000fe200078e00ff */
[----:B0-----:R-:W-:-:S08]  /*0530*/  DFMA R10, R14, -R4, 1 ;  /* 0x3ff000000e0a742b */ /* 0x001fd00000000804 */
[----:B------:R-:W-:-:S08]  /*0540*/  DFMA R10, R10, R10, R10 ;  /* 0x0000000a0a0a722b */ /* 0x000fd0000000000a */
[----:B------:R-:W-:Y:S01]  /*0550*/  DFMA R14, R14, R10, R14 ;  /* 0x0000000a0e0e722b */ /* 0x000fe2000000000e */
[----:B------:R-:W-:Y:S01]  /*0560*/  SEL R11, R21, 0x63400000, !P1 ;  /* 0x63400000150b7807 */ /* 0x000fe20004800000 */
[----:B------:R-:W-:-:S03]  /*0570*/  IMAD.MOV.U32 R10, RZ, RZ, R8 ;  /* 0x000000ffff0a7224 */ /* 0x000fc600078e0008 */
[----:B------:R-:W-:-:S03]  /*0580*/  LOP3.LUT R11, R11, 0x800fffff, R9, 0xf8, !PT ;  /* 0x800fffff0b0b7812 */ /* 0x000fc600078ef809 */
[----:B------:R-:W-:-:S03]  /*0590*/  DFMA R16, R14, -R4, 1 ;  /* 0x3ff000000e10742b */ /* 0x000fc60000000804 */
[----:B------:R-:W-:-:S05]  /*05a0*/  @!P2 DFMA R10, R10, 2, -R18 ;  /* 0x400000000a0aa82b */ /* 0x000fca0000000812 */
[----:B------:R-:W-:-:S05]  /*05b0*/  DFMA R16, R14, R16, R14 ;  /* 0x000000100e10722b */ /* 0x000fca000000000e */
[----:B------:R-:W-:-:S03]  /*05c0*/  @!P2 LOP3.LUT R22, R11, 0x7ff00000, RZ, 0xc0, !PT ;  /* 0x7ff000000b16a812 */ /* 0x000fc600078ec0ff */
[----:B------:R-:W-:Y:S02]  /*05d0*/  DMUL R14, R16, R10 ;  /* 0x0000000a100e7228 */ /* 0x000fe40000000000 */
[----:B------:R-:W-:-:S05]  /*05e0*/  VIADD R24, R22, 0xffffffff ;  /* 0xffffffff16187836 */ /* 0x000fca0000000000 */
[----:B------:R-:W-:Y:S01]  /*05f0*/  ISETP.GT.U32.AND P0, PT, R24, 0x7feffffe, PT ;  /* 0x7feffffe1800780c */ /* 0x000fe20003f04070 */
[----:B------:R-:W-:Y:S01]  /*0600*/  VIADD R24, R23, 0xffffffff ;  /* 0xffffffff17187836 */ /* 0x000fe20000000000 */
[----:B------:R-:W-:-:S04]  /*0610*/  DFMA R18, R14, -R4, R10 ;  /* 0x800000040e12722b */ /* 0x000fc8000000000a */
[----:B------:R-:W-:-:S04]  /*0620*/  ISETP.GT.U32.OR P0, PT, R24, 0x7feffffe, P0 ;  /* 0x7feffffe1800780c */ /* 0x000fc80000704470 */
[----:B------:R-:W-:-:S09]  /*0630*/  DFMA R14, R16, R18, R14 ;  /* 0x00000012100e722b */ /* 0x000fd2000000000e */
[----:B------:R-:W-:Y:S05]  /*0640*/  @P0 BRA `(.L_x_4) ;  /* 0x00000000006c0947 */ /* 0x000fea0003800000 */
[----:B------:R-:W-:Y:S01]  /*0650*/  LOP3.LUT R9, R7, 0x7ff00000, RZ, 0xc0, !PT ;  /* 0x7ff0000007097812 */ /* 0x000fe200078ec0ff */
[----:B------:R-:W-:-:S03]  /*0660*/  IMAD.MOV.U32 R18, RZ, RZ, RZ ;  /* 0x000000ffff127224 */ /* 0x000fc600078e00ff */
[CC--:B------:R-:W-:Y:S02]  /*0670*/  VIADDMNMX R8, R20.reuse, -R9.reuse, 0xb9600000, !PT ;  /* 0xb960000014087446 */ /* 0x0c0fe40007800909 */
[----:B------:R-:W-:Y:S02]  /*0680*/  ISETP.GE.U32.AND P0, PT, R20, R9, PT ;  /* 0x000000091400720c */ /* 0x000fe40003f06070 */
[----:B------:R-:W-:Y:S02]  /*0690*/  VIMNMX R8, PT, PT, R8, 0x46a00000, PT ;  /* 0x46a0000008087848 */ /* 0x000fe40003fe0100 */
[----:B------:R-:W-:-:S05]  /*06a0*/  SEL R21, R21, 0x63400000, !P0 ;  /* 0x6340000015157807 */ /* 0x000fca0004000000 */
[----:B------:R-:W-:-:S04]  /*06b0*/  IMAD.IADD R8, R8, 0x1, -R21 ;  /* 0x0000000108087824 */ /* 0x000fc800078e0a15 */
[----:B------:R-:W-:-:S06]  /*06c0*/  VIADD R19, R8, 0x7fe00000 ;  /* 0x7fe0000008137836 */ /* 0x000fcc0000000000 */
[----:B------:R-:W-:-:S10]  /*06d0*/  DMUL R16, R14, R18 ;  /* 0x000000120e107228 */ /* 0x000fd40000000000 */
[----:B------:R-:W-:-:S13]  /*06e0*/  FSETP.GTU.AND P0, PT, |R17|, 1.469367938527859385e-39, PT ;  /* 0x001000001100780b */ /* 0x000fda0003f0c200 */
[----:B------:R-:W-:Y:S05]  /*06f0*/  @P0 BRA `(.L_x_5) ;  /* 0x0000000000940947 */ /* 0x000fea0003800000 */
[----:B------:R-:W-:Y:S01]  /*0700*/  DFMA R4, R14, -R4, R10 ;  /* 0x800000040e04722b */ /* 0x000fe2000000000a */
[----:B------:R-:W-:-:S09]  /*0710*/  IMAD.MOV.U32 R18, RZ, RZ, RZ ;  /* 0x000000ffff127224 */ /* 0x000fd200078e00ff */
[C---:B------:R-:W-:Y:S02]  /*0720*/  FSETP.NEU.AND P0, PT, R5.reuse, RZ, PT ;  /* 0x000000ff0500720b */ /* 0x040fe40003f0d000 */
[----:B------:R-:W-:-:S04]  /*0730*/  LOP3.LUT R9, R5, 0x80000000, R7, 0x48, !PT ;  /* 0x8000000005097812 */ /* 0x000fc800078e4807 */
[----:B------:R-:W-:-:S07]  /*0740*/  LOP3.LUT R19, R9, R19, RZ, 0xfc, !PT ;  /* 0x0000001309137212 */ /* 0x000fce00078efcff */
[----:B------:R-:W-:Y:S05]  /*0750*/  @!P0 BRA `(.L_x_5) ;  /* 0x00000000007c8947 */ /* 0x000fea0003800000 */
[----:B------:R-:W-:Y:S02]  /*0760*/  IMAD.MOV R5, RZ, RZ, -R8 ;  /* 0x000000ffff057224 */ /* 0x000fe400078e0a08 */
[----:B------:R-:W-:-:S06]  /*0770*/  IMAD.MOV.U32 R4, RZ, RZ, RZ ;  /* 0x000000ffff047224 */ /* 0x000fcc00078e00ff */
[----:B------:R-:W-:Y:S02]  /*0780*/  DFMA R4, R16, -R4, R14 ;  /* 0x800000041004722b */ /* 0x000fe4000000000e */
[----:B------:R-:W-:-:S04]  /*0790*/  DMUL.RP R14, R14, R18 ;  /* 0x000000120e0e7228 */ /* 0x000fc80000008000 */
[----:B------:R-:W-:-:S04]  /*07a0*/  IADD3 R4, PT, PT, -R8, -0x43300000, RZ ;  /* 0xbcd0000008047810 */ /* 0x000fc80007ffe1ff */
[----:B------:R-:W-:Y:S02]  /*07b0*/  FSETP.NEU.AND P0, PT, |R5|, R4, PT ;  /* 0x000000040500720b */ /* 0x000fe40003f0d200 */
[----:B------:R-:W-:Y:S02]  /*07c0*/  LOP3.LUT R9, R15, R9, RZ, 0x3c, !PT ;  /* 0x000000090f097212 */ /* 0x000fe400078e3cff */
[----:B------:R-:W-:Y:S02]  /*07d0*/  FSEL R16, R14, R16, !P0 ;  /* 0x000000100e107208 */ /* 0x000fe40004000000 */
[----:B------:R-:W-:Y:S01]  /*07e0*/  FSEL R17, R9, R17, !P0 ;  /* 0x0000001109117208 */ /* 0x000fe20004000000 */
[----:B------:R-:W-:Y:S06]  /*07f0*/  BRA `(.L_x_5) ;  /* 0x0000000000547947 */ /* 0x000fec0003800000 */
.L_x_4:
[----:B------:R-:W-:-:S14]  /*0800*/  DSETP.NAN.AND P0, PT, R8, R8, PT ;  /* 0x000000080800722a */ /* 0x000fdc0003f08000 */
[----:B------:R-:W-:Y:S05]  /*0810*/  @P0 BRA `(.L_x_6) ;  /* 0x0000000000440947 */ /* 0x000fea0003800000 */
[----:B------:R-:W-:-:S14]  /*0820*/  DSETP.NAN.AND P0, PT, R6, R6, PT ;  /* 0x000000060600722a */ /* 0x000fdc0003f08000 */
[----:B------:R-:W-:Y:S05]  /*0830*/  @P0 BRA `(.L_x_7) ;  /* 0x0000000000300947 */ /* 0x000fea0003800000 */
[----:B------:R-:W-:Y:S01]  /*0840*/  ISETP.NE.AND P0, PT, R22, R23, PT ;  /* 0x000000171600720c */ /* 0x000fe20003f05270 */
[----:B------:R-:W-:Y:S02]  /*0850*/  IMAD.MOV.U32 R16, RZ, RZ, 0x0 ;  /* 0x00000000ff107424 */ /* 0x000fe400078e00ff */
[----:B------:R-:W-:-:S10]  /*0860*/  IMAD.MOV.U32 R17, RZ, RZ, -0x80000 ;  /* 0xfff80000ff117424 */ /* 0x000fd400078e00ff */
[----:B------:R-:W-:Y:S05]  /*0870*/  @!P0 BRA `(.L_x_5) ;  /* 0x0000000000348947 */ /* 0x000fea0003800000 */
[----:B------:R-:W-:Y:S02]  /*0880*/  ISETP.NE.AND P0, PT, R22, 0x7ff00000, PT ;  /* 0x7ff000001600780c */ /* 0x000fe40003f05270 */
[----:B------:R-:W-:Y:S02]  /*0890*/  LOP3.LUT R17, R9, 0x80000000, R7, 0x48, !PT ;  /* 0x8000000009117812 */ /* 0x000fe400078e4807 */
[----:B------:R-:W-:-:S13]  /*08a0*/  ISETP.EQ.OR P0, PT, R23, RZ, !P0 ;  /* 0x000000ff1700720c */ /* 0x000fda0004702670 */
[----:B------:R-:W-:Y:S01]  /*08b0*/  @P0 LOP3.LUT R4, R17, 0x7ff00000, RZ, 0xfc, !PT ;  /* 0x7ff0000011040812 */ /* 0x000fe200078efcff */
[----:B------:R-:W-:Y:S02]  /*08c0*/  @!P0 IMAD.MOV.U32 R16, RZ, RZ, RZ ;  /* 0x000000ffff108224 */ /* 0x000fe400078e00ff */
[----:B------:R-:W-:Y:S02]  /*08d0*/  @P0 IMAD.MOV.U32 R16, RZ, RZ, RZ ;  /* 0x000000ffff100224 */ /* 0x000fe400078e00ff */
[----:B------:R-:W-:Y:S01]  /*08e0*/  @P0 IMAD.MOV.U32 R17, RZ, RZ, R4 ;  /* 0x000000ffff110224 */ /* 0x000fe200078e0004 */
[----:B------:R-:W-:Y:S06]  /*08f0*/  BRA `(.L_x_5) ;  /* 0x0000000000147947 */ /* 0x000fec0003800000 */
.L_x_7:
[----:B------:R-:W-:Y:S01]  /*0900*/  LOP3.LUT R17, R7, 0x80000, RZ, 0xfc, !PT ;  /* 0x0008000007117812 */ /* 0x000fe200078efcff */
[----:B------:R-:W-:Y:S01]  /*0910*/  IMAD.MOV.U32 R16, RZ, RZ, R6 ;  /* 0x000000ffff107224 */ /* 0x000fe200078e0006 */
[----:B------:R-:W-:Y:S06]  /*0920*/  BRA `(.L_x_5) ;  /* 0x0000000000087947 */ /* 0x000fec0003800000 */
.L_x_6:
[----:B------:R-:W-:Y:S01]  /*0930*/  LOP3.LUT R17, R9, 0x80000, RZ, 0xfc, !PT ;  /* 0x0008000009117812 */ /* 0x000fe200078efcff */
[----:B------:R-:W-:-:S07]  /*0940*/  IMAD.MOV.U32 R16, RZ, RZ, R8 ;  /* 0x000000ffff107224 */ /* 0x000fce00078e0008 */
.L_x_5:
[----:B------:R-:W-:Y:S05]  /*0950*/  BSYNC.RECONVERGENT B1 ;  /* 0x0000000000017941 */ /* 0x000fea0003800200 */
.L_x_3:
[----:B------:R-:W-:Y:S02]  /*0960*/  IMAD.MOV.U32 R4, RZ, RZ, R12 ;  /* 0x000000ffff047224 */ /* 0x000fe400078e000c */
[----:B------:R-:W-:-:S04]  /*0970*/  IMAD.MOV.U32 R5, RZ, RZ, 0x0 ;  /* 0x00000000ff057424 */ /* 0x000fc800078e00ff */
[----:B------:R-:W-:Y:S05]  /*0980*/  RET.REL.NODEC R4 `(_Z11CalculatePIPs) ;  /* 0xfffffff4049c7950 */ /* 0x000fea0003c3ffff */
.L_x_8:
[----:B------:R-:W-:-:S00]  /*0990*/  BRA `(.L_x_8) ;  /* 0xfffffffc00fc7947 */ /* 0x000fc0000383ffff */
[----:B------:R-:W-:-:S00]  /*09a0*/  NOP ;  /* 0x0000000000007918 */ /* 0x000fc00000000000 */
        /* <DEDUP_REMOVED lines=13> */
.L_x_9:


//--------------------- .nv.shared.reserved.0     --------------------------
	.section	.nv.shared.reserved.0,"aw",@nobits
	.weak		__nv_reservedSMEM_offset_0_alias
	.size		__nv_reservedSMEM_offset_0_alias, 0, 64
	.other		__nv_reservedSMEM_offset_0_alias,@"STO_CUDA_RESERVED_SHARED STV_DEFAULT"
__nv_reservedSMEM_offset_0_alias:
	.zero		0
	.zero		64


//--------------------- .nv.constant0._Z11CalculatePIPs --------------------------
	.section	.nv.constant0._Z11CalculatePIPs,"a",@progbits
	.sectionflags	@""
	.align	4
.nv.constant0._Z11CalculatePIPs:
	.zero		904


//--------------------- SYMBOLS --------------------------

	.type		.nv.reservedSmem.offset0,@object
	.size		.nv.reservedSmem.offset0,0x4
